	.headerflags	@"EF_CUDA_TEXMODE_UNIFIED EF_CUDA_64BIT_ADDRESS EF_CUDA_ACCELERATORS EF_CUDA_SM90 EF_CUDA_VIRTUAL_SM(EF_CUDA_SM90)"
	.elftype	@"ET_EXEC"


//--------------------- .nv.info                  --------------------------
	.section	.nv.info,"",@"SHT_CUDA_INFO"
	.align	4


	//----- nvinfo : EIATTR_REGCOUNT
	.align		4
        /*0000*/ 	.byte	0x04, 0x2f
        /*0002*/ 	.short	(.L_3 - .L_2)
	.align		4
.L_2:
        /*0004*/ 	.word	index@(triton_poi_fused__native_batch_norm_legit_no_training_relu_47)
        /*0008*/ 	.word	0x00000020


	//----- nvinfo : EIATTR_MIN_STACK_SIZE
	.align		4
.L_3:
        /*000c*/ 	.byte	0x04, 0x12
        /*000e*/ 	.short	(.L_5 - .L_4)
	.align		4
.L_4:
        /*0010*/ 	.word	index@(triton_poi_fused__native_batch_norm_legit_no_training_relu_47)
        /*0014*/ 	.word	0x00000000


	//----- nvinfo : EIATTR_FRAME_SIZE
	.align		4
.L_5:
        /*0018*/ 	.byte	0x04, 0x11
        /*001a*/ 	.short	(.L_7 - .L_6)
	.align		4
.L_6:
        /*001c*/ 	.word	index@(triton_poi_fused__native_batch_norm_legit_no_training_relu_47)
        /*0020*/ 	.word	0x00000000


	//----- nvinfo : EIATTR_MIN_STACK_SIZE
	.align		4
.L_7:
        /*0024*/ 	.byte	0x04, 0x12
        /*0026*/ 	.short	(.L_9 - .L_8)
	.align		4
.L_8:
        /*0028*/ 	.word	index@(triton_poi_fused__native_batch_norm_legit_no_training_relu_47)
        /*002c*/ 	.word	0x00000000
.L_9:


//--------------------- .nv.info.triton_poi_fused__native_batch_norm_legit_no_training_relu_47 --------------------------
	.section	.nv.info.triton_poi_fused__native_batch_norm_legit_no_training_relu_47,"",@"SHT_CUDA_INFO"
	.sectionflags	@""
	.align	4


	//----- nvinfo : EIATTR_CUDA_API_VERSION
	.align		4
        /*0000*/ 	.byte	0x04, 0x37
        /*0002*/ 	.short	(.L_11 - .L_10)
.L_10:
        /*0004*/ 	.word	0x0000007c


	//----- nvinfo : EIATTR_KPARAM_INFO
	.align		4
.L_11:
        /*0008*/ 	.byte	0x04, 0x17
        /*000a*/ 	.short	(.L_13 - .L_12)
.L_12:
        /*000c*/ 	.word	0x00000000
        /*0010*/ 	.short	0x0007
        /*0012*/ 	.short	0x0034
        /*0014*/ 	.byte	0x00, 0xf0, 0x11, 0x00


	//----- nvinfo : EIATTR_KPARAM_INFO
	.align		4
.L_13:
        /*0018*/ 	.byte	0x04, 0x17
        /*001a*/ 	.short	(.L_15 - .L_14)
.L_14:
        /*001c*/ 	.word	0x00000000
        /*0020*/ 	.short	0x0006
        /*0022*/ 	.short	0x0030
        /*0024*/ 	.byte	0x00, 0xf0, 0x11, 0x00


	//----- nvinfo : EIATTR_KPARAM_INFO
	.align		4
.L_15:
        /*0028*/ 	.byte	0x04, 0x17
        /*002a*/ 	.short	(.L_17 - .L_16)
.L_16:
        /*002c*/ 	.word	0x00000000
        /*0030*/ 	.short	0x0005
        /*0032*/ 	.short	0x0028
        /*0034*/ 	.byte	0x00, 0xf4, 0x21, 0x00


	//----- nvinfo : EIATTR_KPARAM_INFO
	.align		4
.L_17:
        /*0038*/ 	.byte	0x04, 0x17
        /*003a*/ 	.short	(.L_19 - .L_18)
.L_18:
        /*003c*/ 	.word	0x00000000
        /*0040*/ 	.short	0x0004
        /*0042*/ 	.short	0x0020
        /*0044*/ 	.byte	0x00, 0xf4, 0x21, 0x00


	//----- nvinfo : EIATTR_KPARAM_INFO
	.align		4
.L_19:
        /*0048*/ 	.byte	0x04, 0x17
        /*004a*/ 	.short	(.L_21 - .L_20)
.L_20:
        /*004c*/ 	.word	0x00000000
        /*0050*/ 	.short	0x0003
        /*0052*/ 	.short	0x0018
        /*0054*/ 	.byte	0x00, 0xf4, 0x21, 0x00


	//----- nvinfo : EIATTR_KPARAM_INFO
	.align		4
.L_21:
        /*0058*/ 	.byte	0x04, 0x17
        /*005a*/ 	.short	(.L_23 - .L_22)
.L_22:
        /*005c*/ 	.word	0x00000000
        /*0060*/ 	.short	0x0002
        /*0062*/ 	.short	0x0010
        /*0064*/ 	.byte	0x00, 0xf4, 0x21, 0x00


	//----- nvinfo : EIATTR_KPARAM_INFO
	.align		4
.L_23:
        /*0068*/ 	.byte	0x04, 0x17
        /*006a*/ 	.short	(.L_25 - .L_24)
.L_24:
        /*006c*/ 	.word	0x00000000
        /*0070*/ 	.short	0x0001
        /*0072*/ 	.short	0x0008
        /*0074*/ 	.byte	0x00, 0xf4, 0x21, 0x00


	//----- nvinfo : EIATTR_KPARAM_INFO
	.align		4
.L_25:
        /*0078*/ 	.byte	0x04, 0x17
        /*007a*/ 	.short	(.L_27 - .L_26)
.L_26:
        /*007c*/ 	.word	0x00000000
        /*0080*/ 	.short	0x0000
        /*0082*/ 	.short	0x0000
        /*0084*/ 	.byte	0x00, 0xf4, 0x21, 0x00


	//----- nvinfo : EIATTR_SPARSE_MMA_MASK
	.align		4
.L_27:
        /*0088*/ 	.byte	0x03, 0x50
        /*008a*/ 	.short	0x0000


	//----- nvinfo : EIATTR_MAXREG_COUNT
	.align		4
        /*008c*/ 	.byte	0x03, 0x1b
        /*008e*/ 	.short	0x00ff


	//----- nvinfo : EIATTR_EXIT_INSTR_OFFSETS
	.align		4
        /*0090*/ 	.byte	0x04, 0x1c
        /*0092*/ 	.short	(.L_29 - .L_28)


	//   ....[0]....
.L_28:
        /*0094*/ 	.word	0x00001230


	//   ....[1]....
        /*0098*/ 	.word	0x00001300


	//----- nvinfo : EIATTR_REQNTID
	.align		4
.L_29:
        /*009c*/ 	.byte	0x04, 0x10
        /*009e*/ 	.short	(.L_31 - .L_30)
.L_30:
        /*00a0*/ 	.word	0x00000100
        /*00a4*/ 	.word	0x00000001
        /*00a8*/ 	.word	0x00000001


	//----- nvinfo : EIATTR_CBANK_PARAM_SIZE
	.align		4
.L_31:
        /*00ac*/ 	.byte	0x03, 0x19
        /*00ae*/ 	.short	0x0038


	//----- nvinfo : EIATTR_PARAM_CBANK
	.align		4
        /*00b0*/ 	.byte	0x04, 0x0a
        /*00b2*/ 	.short	(.L_33 - .L_32)
	.align		4
.L_32:
        /*00b4*/ 	.word	index@(.nv.constant0.triton_poi_fused__native_batch_norm_legit_no_training_relu_47)
        /*00b8*/ 	.short	0x0210
        /*00ba*/ 	.short	0x0038


	//----- nvinfo : EIATTR_SW_WAR
	.align		4
.L_33:
        /*00bc*/ 	.byte	0x04, 0x36
        /*00be*/ 	.short	(.L_35 - .L_34)
.L_34:
        /*00c0*/ 	.word	0x00000008
.L_35:


//--------------------- .nv.callgraph             --------------------------
	.section	.nv.callgraph,"",@"SHT_CUDA_CALLGRAPH"
	.align	4
	.sectionentsize	8
	.align		4
        /*0000*/ 	.word	0x00000000
	.align		4
        /*0004*/ 	.word	0xffffffff
	.align		4
        /*0008*/ 	.word	0x00000000
	.align		4
        /*000c*/ 	.word	0xfffffffe
	.align		4
        /*0010*/ 	.word	0x00000000
	.align		4
        /*0014*/ 	.word	0xfffffffd
	.align		4
        /*0018*/ 	.word	0x00000000
	.align		4
        /*001c*/ 	.word	0xfffffffc


//--------------------- .nv.constant4             --------------------------
	.section	.nv.constant4,"a",@progbits
	.align	8
	.align		8
.nv.constant4:
        /*0000*/ 	.dword	_$_str
	.align		8
        /*0008*/ 	.dword	_$_str_$_2


//--------------------- .text.triton_poi_fused__native_batch_norm_legit_no_training_relu_47 --------------------------
	.section	.text.triton_poi_fused__native_batch_norm_legit_no_training_relu_47,"ax",@progbits
	.sectionflags	@"SHF_BARRIERS=1"
	.align	128
        .global         triton_poi_fused__native_batch_norm_legit_no_training_relu_47
        .type           triton_poi_fused__native_batch_norm_legit_no_training_relu_47,@function
        .size           triton_poi_fused__native_batch_norm_legit_no_training_relu_47,(.L_x_1 - triton_poi_fused__native_batch_norm_legit_no_training_relu_47)
        .other          triton_poi_fused__native_batch_norm_legit_no_training_relu_47,@"STO_CUDA_ENTRY STV_DEFAULT"
triton_poi_fused__native_batch_norm_legit_no_training_relu_47:
.text.triton_poi_fused__native_batch_norm_legit_no_training_relu_47:
[----:B------:R-:W0:Y:S01]  /*0000*/  LDC R1, c[0x0][0x28] ;  /* 0x00000a00ff017b82 */ /* 0x000e220000000800 */
[----:B------:R-:W1:Y:S07]  /*0010*/  S2R R2, SR_TID.X ;  /* 0x0000000000027919 */ /* 0x000e6e0000002100 */
[----:B------:R-:W2:Y:S01]  /*0020*/  LDC.64 R16, c[0x0][0x210] ;  /* 0x00008400ff107b82 */ /* 0x000ea20000000a00 */
[----:B------:R-:W-:Y:S01]  /*0030*/  ULDC.64 UR6, c[0x0][0x208] ;  /* 0x0000820000067ab9 */ /* 0x000fe20000000a00 */
[----:B------:R-:W3:Y:S01]  /*0040*/  S2R R21, SR_CTAID.Y ;  /* 0x0000000000157919 */ /* 0x000ee20000002600 */
[----:B------:R-:W4:Y:S01]  /*0050*/  S2R R5, SR_CTAID.X ;  /* 0x0000000000057919 */ /* 0x000f220000002500 */
[----:B-1----:R-:W-:Y:S01]  /*0060*/  IMAD.SHL.U32 R3, R2, 0x4, RZ ;  /* 0x0000000402037824 */ /* 0x002fe200078e00ff */
[----:B------:R-:W-:-:S04]  /*0070*/  SHF.R.U32.HI R8, RZ, 0x6, R2 ;  /* 0x00000006ff087819 */ /* 0x000fc80000011602 */
[----:B------:R-:W-:-:S04]  /*0080*/  LOP3.LUT R0, R3, 0xfc, RZ, 0xc0, !PT ;  /* 0x000000fc03007812 */ /* 0x000fc800078ec0ff */
[----:B---3--:R-:W-:Y:S01]  /*0090*/  PRMT R4, R0, 0x6540, R21 ;  /* 0x0000654000047816 */ /* 0x008fe20000000015 */
[----:B----4-:R-:W-:Y:S01]  /*00a0*/  IMAD.SHL.U32 R0, R5, 0x10, RZ ;  /* 0x0000001005007824 */ /* 0x010fe200078e00ff */
[----:B------:R-:W-:Y:S02]  /*00b0*/  SGXT.U32 R5, R8, 0x2 ;  /* 0x000000020805781a */ /* 0x000fe40000000000 */
[C---:B------:R-:W-:Y:S01]  /*00c0*/  ISETP.GE.AND P0, PT, R4.reuse, 0x500, PT ;  /* 0x000005000400780c */ /* 0x040fe20003f06270 */
[----:B------:R-:W-:Y:S01]  /*00d0*/  IMAD.HI R6, R4, 0x66666667, RZ ;  /* 0x6666666704067827 */ /* 0x000fe200078e02ff */
[----:B------:R-:W-:-:S04]  /*00e0*/  LOP3.LUT R18, R0, R5, RZ, 0xfc, !PT ;  /* 0x0000000500127212 */ /* 0x000fc800078efcff */
[----:B------:R-:W-:Y:S02]  /*00f0*/  SHF.R.U32.HI R7, RZ, 0x1f, R6 ;  /* 0x0000001fff077819 */ /* 0x000fe40000011606 */
[----:B------:R-:W-:Y:S02]  /*0100*/  ISETP.LT.AND P1, PT, R18, 0xc4, !P0 ;  /* 0x000000c41200780c */ /* 0x000fe40004721270 */
[----:B------:R-:W-:Y:S02]  /*0110*/  LEA.HI.SX32 R7, R6, R7, 0x19 ;  /* 0x0000000706077211 */ /* 0x000fe400078fcaff */
[----:B------:R-:W-:-:S03]  /*0120*/  LOP3.LUT R8, R18, 0x4, RZ, 0xfc, !PT ;  /* 0x0000000412087812 */ /* 0x000fc600078efcff */
[C---:B------:R-:W-:Y:S01]  /*0130*/  IMAD R4, R7.reuse, -0x140, R4 ;  /* 0xfffffec007047824 */ /* 0x040fe200078e0204 */
[----:B------:R-:W-:Y:S02]  /*0140*/  ISETP.LT.AND P2, PT, R8, 0xc4, !P0 ;  /* 0x000000c40800780c */ /* 0x000fe40004741270 */
[----:B------:R-:W-:Y:S01]  /*0150*/  CS2R R8, SRZ ;  /* 0x0000000000087805 */ /* 0x000fe2000001ff00 */
[----:B------:R-:W-:Y:S01]  /*0160*/  IMAD R19, R7, 0xf500, R4 ;  /* 0x0000f50007137824 */ /* 0x000fe200078e0204 */
[----:B------:R-:W-:Y:S02]  /*0170*/  CS2R R4, SRZ ;  /* 0x0000000000047805 */ /* 0x000fe4000001ff00 */
[----:B------:R-:W-:Y:S01]  /*0180*/  CS2R R6, SRZ ;  /* 0x0000000000067805 */ /* 0x000fe2000001ff00 */
[----:B------:R-:W-:-:S04]  /*0190*/  IMAD R19, R18, 0x140, R19 ;  /* 0x0000014012137824 */ /* 0x000fc800078e0213 */
[----:B--2---:R-:W-:-:S05]  /*01a0*/  IMAD.WIDE R14, R19, 0x4, R16 ;  /* 0x00000004130e7825 */ /* 0x004fca00078e0210 */
[----:B------:R1:W2:Y:S01]  /*01b0*/  @P1 LDG.E.EL.128 R4, desc[UR6][R14.64] ;  /* 0x000000060e041981 */ /* 0x0002a2000c2e1d00 */
[----:B------:R-:W-:Y:S01]  /*01c0*/  VIADD R23, R19, 0x500 ;  /* 0x0000050013177836 */ /* 0x000fe20000000000 */
[----:B------:R-:W-:Y:S02]  /*01d0*/  CS2R R10, SRZ ;  /* 0x00000000000a7805 */ /* 0x000fe4000001ff00 */
[----:B------:R-:W-:Y:S01]  /*01e0*/  LOP3.LUT R12, R18, 0x8, RZ, 0xfc, !PT ;  /* 0x00000008120c7812 */ /* 0x000fe200078efcff */
[----:B------:R-:W-:-:S03]  /*01f0*/  IMAD.WIDE R22, R23, 0x4, R16 ;  /* 0x0000000417167825 */ /* 0x000fc600078e0210 */
[----:B------:R-:W-:Y:S02]  /*0200*/  ISETP.LT.AND P1, PT, R12, 0xc4, !P0 ;  /* 0x000000c40c00780c */ /* 0x000fe40004721270 */
[----:B------:R3:W4:Y:S01]  /*0210*/  @P2 LDG.E.EL.128 R8, desc[UR6][R22.64] ;  /* 0x0000000616082981 */ /* 0x000722000c2e1d00 */
[----:B------:R-:W-:Y:S02]  /*0220*/  IADD3 R25, R19, 0xa00, RZ ;  /* 0x00000a0013197810 */ /* 0x000fe40007ffe0ff */
[----:B------:R-:W-:Y:S02]  /*0230*/  CS2R R12, SRZ ;  /* 0x00000000000c7805 */ /* 0x000fe4000001ff00 */
[----:B-1----:R-:W-:Y:S01]  /*0240*/  CS2R R14, SRZ ;  /* 0x00000000000e7805 */ /* 0x002fe2000001ff00 */
[----:B------:R-:W-:-:S05]  /*0250*/  IMAD.WIDE R24, R25, 0x4, R16 ;  /* 0x0000000419187825 */ /* 0x000fca00078e0210 */
[----:B------:R-:W5:Y:S01]  /*0260*/  @P1 LDG.E.EL.128 R12, desc[UR6][R24.64] ;  /* 0x00000006180c1981 */ /* 0x000f62000c2e1d00 */
[----:B------:R-:W-:Y:S01]  /*0270*/  LOP3.LUT R18, R18, 0xc, RZ, 0xfc, !PT ;  /* 0x0000000c12127812 */ /* 0x000fe200078efcff */
[----:B------:R-:W-:-:S03]  /*0280*/  VIADD R27, R19, 0xf00 ;  /* 0x00000f00131b7836 */ /* 0x000fc60000000000 */
[----:B------:R-:W-:Y:S01]  /*0290*/  ISETP.LT.AND P0, PT, R18, 0xc4, !P0 ;  /* 0x000000c41200780c */ /* 0x000fe20004701270 */
[----:B------:R-:W-:Y:S01]  /*02a0*/  IMAD.WIDE R26, R27, 0x4, R16 ;  /* 0x000000041b1a7825 */ /* 0x000fe200078e0210 */
[----:B------:R-:W-:Y:S02]  /*02b0*/  CS2R R16, SRZ ;  /* 0x0000000000107805 */ /* 0x000fe4000001ff00 */
[----:B------:R-:W-:-:S09]  /*02c0*/  CS2R R18, SRZ ;  /* 0x0000000000127805 */ /* 0x000fd2000001ff00 */
[----:B------:R1:W5:Y:S01]  /*02d0*/  @P0 LDG.E.EL.128 R16, desc[UR6][R26.64] ;  /* 0x000000061a100981 */ /* 0x000362000c2e1d00 */
[----:B------:R-:W1:Y:S01]  /*02e0*/  S2UR UR5, SR_CgaCtaId ;  /* 0x00000000000579c3 */ /* 0x000e620000008800 */
[----:B------:R-:W-:Y:S01]  /*02f0*/  SHF.R.U32.HI R20, RZ, 0x2, R2 ;  /* 0x00000002ff147819 */ /* 0x000fe20000011602 */
[----:B------:R-:W-:Y:S01]  /*0300*/  UMOV UR4, 0x400 ;  /* 0x0000040000047882 */ /* 0x000fe20000000000 */
[----:B---3--:R-:W-:Y:S02]  /*0310*/  LOP3.LUT R22, R3, 0x3fc, RZ, 0xc0, !PT ;  /* 0x000003fc03167812 */ /* 0x008fe400078ec0ff */
[----:B------:R-:W-:Y:S02]  /*0320*/  LOP3.LUT R20, R20, 0x30, RZ, 0xc0, !PT ;  /* 0x0000003014147812 */ /* 0x000fe400078ec0ff */
[----:B------:R-:W-:Y:S01]  /*0330*/  PRMT R29, R2, 0x6540, R21 ;  /* 0x00006540021d7816 */ /* 0x000fe20000000015 */
[----:B01----:R-:W0:Y:S03]  /*0340*/  LDC.64 R26, c[0x0][0x220] ;  /* 0x00008800ff1a7b82 */ /* 0x003e260000000a00 */
[----:B------:R-:W-:Y:S01]  /*0350*/  ISETP.GE.AND P0, PT, R29, 0x500, PT ;  /* 0x000005001d00780c */ /* 0x000fe20003f06270 */
[----:B------:R-:W-:-:S06]  /*0360*/  UPRMT UR4, UR5, 0x654, UR4 ;  /* 0x0000065405047896 */ /* 0x000fcc0008000004 */
[----:B------:R-:W-:Y:S01]  /*0370*/  VIADD R23, R20, UR4 ;  /* 0x0000000414177c36 */ /* 0x000fe20008000000 */
[----:B------:R-:W-:-:S03]  /*0380*/  LOP3.LUT R20, R2, 0xff, RZ, 0xc0, !PT ;  /* 0x000000ff02147812 */ /* 0x000fc600078ec0ff */
[----:B------:R-:W-:Y:S01]  /*0390*/  IMAD R22, R22, 0x4, R23 ;  /* 0x0000000416167824 */ /* 0x000fe200078e0217 */
[----:B------:R-:W-:-:S04]  /*03a0*/  LEA R20, R20, UR4, 0x2 ;  /* 0x0000000414147c11 */ /* 0x000fc8000f8e10ff */
[----:B--2---:R-:W-:Y:S01]  /*03b0*/  STS.128 [R22], R4 ;  /* 0x0000000416007388 */ /* 0x004fe20000000c00 */
[----:B------:R-:W-:Y:S06]  /*03c0*/  BAR.SYNC.DEFER_BLOCKING 0x0 ;  /* 0x0000000000007b1d */ /* 0x000fec0000010000 */
[----:B------:R-:W-:Y:S04]  /*03d0*/  LDS R25, [R20] ;  /* 0x0000000014197984 */ /* 0x000fe80000000800 */
[----:B------:R-:W-:Y:S04]  /*03e0*/  LDS R23, [R20+0x410] ;  /* 0x0004100014177984 */ /* 0x000fe80000000800 */
[----:B------:R-:W-:Y:S04]  /*03f0*/  LDS R28, [R20+0x820] ;  /* 0x00082000141c7984 */ /* 0x000fe80000000800 */
[----:B------:R-:W-:Y:S01]  /*0400*/  LDS R24, [R20+0xc30] ;  /* 0x000c300014187984 */ /* 0x000fe20000000800 */
[----:B------:R-:W-:Y:S06]  /*0410*/  BAR.SYNC.DEFER_BLOCKING 0x0 ;  /* 0x0000000000007b1d */ /* 0x000fec0000010000 */
[----:B----4-:R1:W-:Y:S02]  /*0420*/  STS.128 [R22], R8 ;  /* 0x0000000816007388 */ /* 0x0103e40000000c00 */
[----:B------:R-:W-:Y:S01]  /*0430*/  BAR.SYNC.DEFER_BLOCKING 0x0 ;  /* 0x0000000000007b1d */ /* 0x000fe20000010000 */
[----:B-1----:R-:W-:-:S07]  /*0440*/  IMAD.HI R8, R29, 0x66666667, RZ ;  /* 0x666666671d087827 */ /* 0x002fce00078e02ff */
[----:B------:R-:W1:Y:S01]  /*0450*/  LDC.64 R10, c[0x0][0x230] ;  /* 0x00008c00ff0a7b82 */ /* 0x000e620000000a00 */
[----:B------:R-:W-:-:S04]  /*0460*/  SHF.R.U32.HI R9, RZ, 0x1f, R8 ;  /* 0x0000001fff097819 */ /* 0x000fc80000011608 */
[----:B------:R-:W-:Y:S01]  /*0470*/  LEA.HI.SX32 R8, R8, R9, 0x19 ;  /* 0x0000000908087211 */ /* 0x000fe200078fcaff */
[----:B------:R-:W-:Y:S04]  /*0480*/  LDS R4, [R20] ;  /* 0x0000000014047984 */ /* 0x000fe80000000800 */
[----:B------:R-:W2:Y:S04]  /*0490*/  LDS R7, [R20+0x410] ;  /* 0x0004100014077984 */ /* 0x000ea80000000800 */
[----:B------:R-:W3:Y:S04]  /*04a0*/  LDS R6, [R20+0x820] ;  /* 0x0008200014067984 */ /* 0x000ee80000000800 */
[----:B------:R-:W4:Y:S01]  /*04b0*/  LDS R5, [R20+0xc30] ;  /* 0x000c300014057984 */ /* 0x000f220000000800 */
[----:B------:R-:W-:Y:S06]  /*04c0*/  BAR.SYNC.DEFER_BLOCKING 0x0 ;  /* 0x0000000000007b1d */ /* 0x000fec0000010000 */
[----:B-----5:R5:W-:Y:S02]  /*04d0*/  STS.128 [R22], R12 ;  /* 0x0000000c16007388 */ /* 0x020be40000000c00 */
[----:B------:R-:W-:Y:S01]  /*04e0*/  BAR.SYNC.DEFER_BLOCKING 0x0 ;  /* 0x0000000000007b1d */ /* 0x000fe20000010000 */
[----:B-----5:R-:W-:-:S07]  /*04f0*/  IMAD R15, R8, -0x140, R29 ;  /* 0xfffffec0080f7824 */ /* 0x020fce00078e021d */
[----:B------:R-:W5:Y:S01]  /*0500*/  LDC.64 R8, c[0x0][0x218] ;  /* 0x00008600ff087b82 */ /* 0x000f620000000a00 */
[----:B0-----:R-:W-:Y:S01]  /*0510*/  IMAD.WIDE R26, R15, 0x4, R26 ;  /* 0x000000040f1a7825 */ /* 0x001fe200078e021a */
[----:B------:R-:W0:Y:S04]  /*0520*/  LDS R14, [R20] ;  /* 0x00000000140e7984 */ /* 0x000e280000000800 */
[----:B------:R-:W0:Y:S04]  /*0530*/  LDS R13, [R20+0x410] ;  /* 0x00041000140d7984 */ /* 0x000e280000000800 */
[----:B------:R-:W0:Y:S04]  /*0540*/  LDS R12, [R20+0x820] ;  /* 0x00082000140c7984 */ /* 0x000e280000000800 */
[----:B------:R-:W0:Y:S01]  /*0550*/  LDS R29, [R20+0xc30] ;  /* 0x000c3000141d7984 */ /* 0x000e220000000800 */
[----:B------:R-:W-:Y:S06]  /*0560*/  BAR.SYNC.DEFER_BLOCKING 0x0 ;  /* 0x0000000000007b1d */ /* 0x000fec0000010000 */
[----:B------:R1:W-:Y:S02]  /*0570*/  STS.128 [R22], R16 ;  /* 0x0000001016007388 */ /* 0x0003e40000000c00 */
[----:B------:R-:W-:Y:S01]  /*0580*/  BAR.SYNC.DEFER_BLOCKING 0x0 ;  /* 0x0000000000007b1d */ /* 0x000fe20000010000 */
[----:B-1----:R-:W-:-:S10]  /*0590*/  HFMA2.MMA R16, -RZ, RZ, 0, 0 ;  /* 0x00000000ff107435 */ /* 0x002fd400000001ff */
[----:B------:R1:W2:Y:S01]  /*05a0*/  @!P0 LDG.E.EL R16, desc[UR6][R26.64] ;  /* 0x000000061a108981 */ /* 0x0002a2000c2e1900 */
[----:B-----5:R-:W-:-:S03]  /*05b0*/  IMAD.WIDE R8, R15, 0x4, R8 ;  /* 0x000000040f087825 */ /* 0x020fc600078e0208 */
[----:B------:R-:W5:Y:S01]  /*05c0*/  LDS R17, [R20] ;  /* 0x0000000014117984 */ /* 0x000f620000000800 */
[----:B------:R-:W-:-:S03]  /*05d0*/  IMAD.WIDE R10, R15, 0x4, R10 ;  /* 0x000000040f0a7825 */ /* 0x000fc600078e020a */
[----:B------:R-:W0:Y:S01]  /*05e0*/  LDS R19, [R20+0x410] ;  /* 0x0004100014137984 */ /* 0x000e220000000800 */
[----:B-1----:R-:W-:-:S06]  /*05f0*/  IMAD.MOV.U32 R26, RZ, RZ, RZ ;  /* 0x000000ffff1a7224 */ /* 0x002fcc00078e00ff */
[----:B------:R1:W3:Y:S01]  /*0600*/  @!P0 LDG.E.EL R26, desc[UR6][R8.64] ;  /* 0x00000006081a8981 */ /* 0x0002e2000c2e1900 */
[----:B------:R-:W-:Y:S01]  /*0610*/  IMAD.MOV.U32 R18, RZ, RZ, RZ ;  /* 0x000000ffff127224 */ /* 0x000fe200078e00ff */
[----:B-1----:R-:W1:Y:S02]  /*0620*/  LDC.64 R8, c[0x0][0x228] ;  /* 0x00008a00ff087b82 */ /* 0x002e640000000a00 */
[----:B-1----:R-:W-:-:S04]  /*0630*/  IMAD.WIDE R8, R15, 0x4, R8 ;  /* 0x000000040f087825 */ /* 0x002fc800078e0208 */
[----:B------:R-:W-:Y:S01]  /*0640*/  IMAD.MOV.U32 R15, RZ, RZ, RZ ;  /* 0x000000ffff0f7224 */ /* 0x000fe200078e00ff */
[----:B------:R1:W5:Y:S05]  /*0650*/  @!P0 LDG.E.EL R18, desc[UR6][R8.64] ;  /* 0x0000000608128981 */ /* 0x00036a000c2e1900 */
[----:B------:R0:W5:Y:S01]  /*0660*/  @!P0 LDG.E.EL R15, desc[UR6][R10.64] ;  /* 0x000000060a0f8981 */ /* 0x000162000c2e1900 */
[----:B------:R-:W4:Y:S01]  /*0670*/  S2UR UR4, SR_CgaCtaId ;  /* 0x00000000000479c3 */ /* 0x000f220000008800 */
[----:B------:R-:W-:Y:S01]  /*0680*/  SHF.R.U32.HI R2, RZ, 0x2, R2 ;  /* 0x00000002ff027819 */ /* 0x000fe20000011602 */
[----:B------:R-:W-:Y:S01]  /*0690*/  UMOV UR5, 0x400 ;  /* 0x0000040000057882 */ /* 0x000fe20000000000 */
[----:B------:R-:W-:Y:S01]  /*06a0*/  LOP3.LUT R0, R0, 0xc, R3, 0xf8, !PT ;  /* 0x0000000c00007812 */ /* 0x000fe200078ef803 */
[----:B-1----:R-:W1:Y:S01]  /*06b0*/  LDS R9, [R20+0x820] ;  /* 0x0008200014097984 */ /* 0x002e620000000800 */
[----:B------:R-:W-:-:S03]  /*06c0*/  SGXT.U32 R2, R2, 0x6 ;  /* 0x000000060202781a */ /* 0x000fc60000000000 */
[----:B0-----:R-:W0:Y:S01]  /*06d0*/  LDS R11, [R20+0xc30] ;  /* 0x000c3000140b7984 */ /* 0x001e220000000800 */
[----:B------:R-:W-:Y:S02]  /*06e0*/  MOV R10, 0x3e800000 ;  /* 0x3e800000000a7802 */ /* 0x000fe40000000f00 */
[----:B------:R-:W-:Y:S01]  /*06f0*/  PRMT R21, R2, 0x6540, R21 ;  /* 0x0000654002157816 */ /* 0x000fe20000000015 */
[----:B----4-:R-:W-:Y:S01]  /*0700*/  UPRMT UR4, UR4, 0x654, UR5 ;  /* 0x0000065404047896 */ /* 0x010fe20008000005 */
[----:B------:R-:W-:Y:S01]  /*0710*/  BAR.SYNC.DEFER_BLOCKING 0x0 ;  /* 0x0000000000007b1d */ /* 0x000fe20000010000 */
[----:B--2---:R-:W-:-:S05]  /*0720*/  FADD R22, R16, 0.0010000000474974513054 ;  /* 0x3a83126f10167421 */ /* 0x004fca0000000000 */
[----:B------:R-:W2:Y:S01]  /*0730*/  S2R R16, SR_TID.X ;  /* 0x0000000000107919 */ /* 0x000ea20000002100 */
[----:B------:R-:W4:Y:S01]  /*0740*/  MUFU.SQRT R27, R22 ;  /* 0x00000016001b7308 */ /* 0x000f220000002000 */
[--C-:B---3--:R-:W-:Y:S01]  /*0750*/  FADD R7, R7, -R26.reuse ;  /* 0x8000001a07077221 */ /* 0x108fe20000000000 */
[--C-:B------:R-:W-:Y:S01]  /*0760*/  FADD R23, R23, -R26.reuse ;  /* 0x8000001a17177221 */ /* 0x100fe20000000000 */
[--C-:B------:R-:W-:Y:S01]  /*0770*/  FADD R25, R25, -R26.reuse ;  /* 0x8000001a19197221 */ /* 0x100fe20000000000 */
[C---:B----4-:R-:W-:Y:S01]  /*0780*/  FSETP.GT.AND P0, PT, R27.reuse, 8.50705917302346158658e+37, PT ;  /* 0x7e8000001b00780b */ /* 0x050fe20003f04000 */
[--C-:B------:R-:W-:Y:S01]  /*0790*/  FADD R24, R24, -R26.reuse ;  /* 0x8000001a18187221 */ /* 0x100fe20000000000 */
[----:B------:R-:W-:Y:S01]  /*07a0*/  FSETP.GEU.AND P1, PT, R27, 1.175494350822287508e-38, PT ;  /* 0x008000001b00780b */ /* 0x000fe20003f2e000 */
[--C-:B------:R-:W-:Y:S01]  /*07b0*/  FADD R4, R4, -R26.reuse ;  /* 0x8000001a04047221 */ /* 0x100fe20000000000 */
[----:B------:R-:W-:Y:S01]  /*07c0*/  FSEL R10, R10, 1, P0 ;  /* 0x3f8000000a0a7808 */ /* 0x000fe20000000000 */
[--C-:B------:R-:W-:Y:S01]  /*07d0*/  FADD R6, R6, -R26.reuse ;  /* 0x8000001a06067221 */ /* 0x100fe20000000000 */
[--C-:B------:R-:W-:Y:S01]  /*07e0*/  FADD R5, R5, -R26.reuse ;  /* 0x8000001a05057221 */ /* 0x100fe20000000000 */
[--C-:B------:R-:W-:Y:S01]  /*07f0*/  FADD R14, R14, -R26.reuse ;  /* 0x8000001a0e0e7221 */ /* 0x100fe20000000000 */
[--C-:B------:R-:W-:Y:S01]  /*0800*/  FADD R13, R13, -R26.reuse ;  /* 0x8000001a0d0d7221 */ /* 0x100fe20000000000 */
[--C-:B------:R-:W-:Y:S01]  /*0810*/  FADD R12, R12, -R26.reuse ;  /* 0x8000001a0c0c7221 */ /* 0x100fe20000000000 */
[--C-:B------:R-:W-:Y:S01]  /*0820*/  FADD R29, R29, -R26.reuse ;  /* 0x8000001a1d1d7221 */ /* 0x100fe20000000000 */
[--C-:B-----5:R-:W-:Y:S01]  /*0830*/  FADD R17, R17, -R26.reuse ;  /* 0x8000001a11117221 */ /* 0x120fe20000000000 */
[--C-:B------:R-:W-:Y:S01]  /*0840*/  FADD R19, R19, -R26.reuse ;  /* 0x8000001a13137221 */ /* 0x100fe20000000000 */
[----:B------:R-:W-:Y:S01]  /*0850*/  @P0 FMUL R27, R27, 0.25 ;  /* 0x3e8000001b1b0820 */ /* 0x000fe20000400000 */
[----:B-1----:R-:W-:Y:S01]  /*0860*/  FADD R9, R9, -R26 ;  /* 0x8000001a09097221 */ /* 0x002fe20000000000 */
[----:B------:R-:W-:Y:S01]  /*0870*/  @!P1 FMUL R10, R10, 16777216 ;  /* 0x4b8000000a0a9820 */ /* 0x000fe20000400000 */
[----:B--2---:R-:W-:-:S02]  /*0880*/  IMAD.SHL.U32 R2, R16, 0x10, RZ ;  /* 0x0000001010027824 */ /* 0x004fc400078e00ff */
[----:B------:R-:W-:Y:S01]  /*0890*/  @!P1 FMUL R27, R27, 16777216 ;  /* 0x4b8000001b1b9820 */ /* 0x000fe20000400000 */
[----:B0-----:R-:W-:-:S03]  /*08a0*/  FADD R11, R11, -R26 ;  /* 0x8000001a0b0b7221 */ /* 0x001fc60000000000 */
[----:B------:R0:W1:Y:S01]  /*08b0*/  MUFU.RCP R8, R27 ;  /* 0x0000001b00087308 */ /* 0x0000620000001000 */
[----:B------:R-:W-:Y:S01]  /*08c0*/  LOP3.LUT R2, R2, 0xff0, RZ, 0xc0, !PT ;  /* 0x00000ff002027812 */ /* 0x000fe200078ec0ff */
[----:B0-----:R-:W-:Y:S01]  /*08d0*/  FADD R27, R28, -R26 ;  /* 0x8000001a1c1b7221 */ /* 0x001fe20000000000 */
[----:B-1----:R-:W-:Y:S02]  /*08e0*/  FMUL R8, R8, R10 ;  /* 0x0000000a08087220 */ /* 0x002fe40000400000 */
[----:B------:R-:W-:Y:S02]  /*08f0*/  LEA.HI R10, R2, UR4, RZ, 0x1e ;  /* 0x00000004020a7c11 */ /* 0x000fe4000f8ff0ff */
[C---:B------:R-:W-:Y:S01]  /*0900*/  FMUL R26, R8.reuse, R7 ;  /* 0x00000007081a7220 */ /* 0x040fe20000400000 */
[C---:B------:R-:W-:Y:S01]  /*0910*/  FMUL R28, R8.reuse, R27 ;  /* 0x0000001b081c7220 */ /* 0x040fe20000400000 */
[C---:B------:R-:W-:Y:S01]  /*0920*/  FMUL R7, R8.reuse, R23 ;  /* 0x0000001708077220 */ /* 0x040fe20000400000 */
[C---:B------:R-:W-:Y:S01]  /*0930*/  FMUL R4, R8.reuse, R4 ;  /* 0x0000000408047220 */ /* 0x040fe20000400000 */
[----:B------:R-:W-:Y:S01]  /*0940*/  FMUL R24, R8, R24 ;  /* 0x0000001808187220 */ /* 0x000fe20000400000 */
[-CC-:B------:R-:W-:Y:S01]  /*0950*/  FFMA R28, R28, R18.reuse, R15.reuse ;  /* 0x000000121c1c7223 */ /* 0x180fe2000000000f */
[-CC-:B------:R-:W-:Y:S01]  /*0960*/  FFMA R7, R7, R18.reuse, R15.reuse ;  /* 0x0000001207077223 */ /* 0x180fe2000000000f */
[-CC-:B------:R-:W-:Y:S01]  /*0970*/  FFMA R4, R4, R18.reuse, R15.reuse ;  /* 0x0000001204047223 */ /* 0x180fe2000000000f */
[--C-:B------:R-:W-:Y:S01]  /*0980*/  FFMA R24, R24, R18, R15.reuse ;  /* 0x0000001218187223 */ /* 0x100fe2000000000f */
[----:B------:R-:W-:Y:S01]  /*0990*/  IMAD R2, R2, 0x4, R10 ;  /* 0x0000000402027824 */ /* 0x000fe200078e020a */
[----:B------:R-:W-:Y:S01]  /*09a0*/  FSETP.GEU.AND P0, PT, R28, RZ, PT ;  /* 0x000000ff1c00720b */ /* 0x000fe20003f0e000 */
[C---:B------:R-:W-:Y:S01]  /*09b0*/  FMUL R22, R8.reuse, R5 ;  /* 0x0000000508167220 */ /* 0x040fe20000400000 */
[C---:B------:R-:W-:Y:S01]  /*09c0*/  FSETP.GEU.AND P1, PT, R7.reuse, RZ, PT ;  /* 0x000000ff0700720b */ /* 0x040fe20003f2e000 */
[C---:B------:R-:W-:Y:S01]  /*09d0*/  FMUL R6, R8.reuse, R6 ;  /* 0x0000000608067220 */ /* 0x040fe20000400000 */
        /* <DEDUP_REMOVED lines=8> */
[----:B------:R-:W-:Y:S01]  /*0a60*/  FMUL R8, R8, R11 ;  /* 0x0000000b08087220 */ /* 0x000fe20000400000 */
[----:B------:R-:W-:Y:S01]  /*0a70*/  FSEL R7, R7, RZ, P1 ;  /* 0x000000ff07077208 */ /* 0x000fe20000800000 */
[-CC-:B------:R-:W-:Y:S01]  /*0a80*/  FFMA R6, R6, R18.reuse, R15.reuse ;  /* 0x0000001206067223 */ /* 0x180fe2000000000f */
[----:B------:R-:W-:Y:S01]  /*0a90*/  FSEL R11, R28, RZ, P0 ;  /* 0x000000ff1c0b7208 */ /* 0x000fe20000000000 */
[-CC-:B------:R-:W-:Y:S01]  /*0aa0*/  FFMA R22, R22, R18.reuse, R15.reuse ;  /* 0x0000001216167223 */ /* 0x180fe2000000000f */
[----:B------:R-:W-:Y:S01]  /*0ab0*/  FSETP.GEU.AND P1, PT, R24, RZ, PT ;  /* 0x000000ff1800720b */ /* 0x000fe20003f2e000 */
[-CC-:B------:R-:W-:Y:S01]  /*0ac0*/  FFMA R5, R5, R18.reuse, R15.reuse ;  /* 0x0000001205057223 */ /* 0x180fe2000000000f */
[----:B------:R-:W-:Y:S01]  /*0ad0*/  FSETP.GEU.AND P0, PT, R4, RZ, PT ;  /* 0x000000ff0400720b */ /* 0x000fe20003f0e000 */
[-CC-:B------:R-:W-:Y:S01]  /*0ae0*/  FFMA R26, R26, R18.reuse, R15.reuse ;  /* 0x000000121a1a7223 */ /* 0x180fe2000000000f */
[-CC-:B------:R-:W-:Y:S01]  /*0af0*/  FFMA R14, R14, R18.reuse, R15.reuse ;  /* 0x000000120e0e7223 */ /* 0x180fe2000000000f */
[-CC-:B------:R-:W-:Y:S01]  /*0b00*/  FFMA R20, R20, R18.reuse, R15.reuse ;  /* 0x0000001214147223 */ /* 0x180fe2000000000f */
[-CC-:B------:R-:W-:Y:S01]  /*0b10*/  FFMA R12, R12, R18.reuse, R15.reuse ;  /* 0x000000120c0c7223 */ /* 0x180fe2000000000f */
[-CC-:B------:R-:W-:Y:S01]  /*0b20*/  FFMA R10, R10, R18.reuse, R15.reuse ;  /* 0x000000120a0a7223 */ /* 0x180fe2000000000f */
[-CC-:B------:R-:W-:Y:S01]  /*0b30*/  FFMA R17, R17, R18.reuse, R15.reuse ;  /* 0x0000001211117223 */ /* 0x180fe2000000000f */
[-CC-:B------:R-:W-:Y:S01]  /*0b40*/  FFMA R19, R19, R18.reuse, R15.reuse ;  /* 0x0000001213137223 */ /* 0x180fe2000000000f */
[-CC-:B------:R-:W-:Y:S01]  /*0b50*/  FFMA R9, R9, R18.reuse, R15.reuse ;  /* 0x0000001209097223 */ /* 0x180fe2000000000f */
[----:B------:R-:W-:Y:S01]  /*0b60*/  FFMA R8, R8, R18, R15 ;  /* 0x0000001208087223 */ /* 0x000fe2000000000f */
[----:B------:R-:W-:Y:S01]  /*0b70*/  FSEL R13, R24, RZ, P1 ;  /* 0x000000ff180d7208 */ /* 0x000fe20000800000 */
[----:B------:R0:W-:Y:S01]  /*0b80*/  STS [R2+0x4], R7 ;  /* 0x0000040702007388 */ /* 0x0001e20000000800 */
[----:B------:R-:W-:Y:S01]  /*0b90*/  FSEL R15, R4, RZ, P0 ;  /* 0x000000ff040f7208 */ /* 0x000fe20000000000 */
[----:B------:R-:W-:Y:S01]  /*0ba0*/  IMAD.SHL.U32 R4, R16, 0x4, RZ ;  /* 0x0000000410047824 */ /* 0x000fe200078e00ff */
[----:B------:R-:W-:Y:S01]  /*0bb0*/  FSETP.GEU.AND P1, PT, R6, RZ, PT ;  /* 0x000000ff0600720b */ /* 0x000fe20003f2e000 */
[----:B------:R1:W-:Y:S01]  /*0bc0*/  STS [R2+0x8], R11 ;  /* 0x0000080b02007388 */ /* 0x0003e20000000800 */
[----:B------:R-:W-:-:S02]  /*0bd0*/  FSETP.GEU.AND P0, PT, R22, RZ, PT ;  /* 0x000000ff1600720b */ /* 0x000fc40003f0e000 */
[----:B------:R-:W-:Y:S01]  /*0be0*/  FSETP.GEU.AND P2, PT, R26, RZ, PT ;  /* 0x000000ff1a00720b */ /* 0x000fe20003f4e000 */
[----:B------:R2:W-:Y:S01]  /*0bf0*/  STS [R2+0xc], R13 ;  /* 0x00000c0d02007388 */ /* 0x0005e20000000800 */
[----:B------:R-:W-:Y:S02]  /*0c00*/  FSEL R25, R6, RZ, P1 ;  /* 0x000000ff06197208 */ /* 0x000fe40000800000 */
[----:B0-----:R-:W-:Y:S01]  /*0c10*/  FSEL R7, R22, RZ, P0 ;  /* 0x000000ff16077208 */ /* 0x001fe20000000000 */
[----:B------:R0:W-:Y:S01]  /*0c20*/  STS [R2+0x10], R15 ;  /* 0x0000100f02007388 */ /* 0x0001e20000000800 */
[----:B------:R-:W-:Y:S02]  /*0c30*/  FSETP.GEU.AND P1, PT, R14, RZ, PT ;  /* 0x000000ff0e00720b */ /* 0x000fe40003f2e000 */
[----:B------:R-:W-:Y:S01]  /*0c40*/  FSETP.GEU.AND P0, PT, R20, RZ, PT ;  /* 0x000000ff1400720b */ /* 0x000fe20003f0e000 */
[----:B------:R-:W-:Y:S01]  /*0c50*/  STS [R2+0x1c], R7 ;  /* 0x00001c0702007388 */ /* 0x000fe20000000800 */
[----:B------:R-:W-:-:S02]  /*0c60*/  FSEL R23, R26, RZ, P2 ;  /* 0x000000ff1a177208 */ /* 0x000fc40001000000 */
[----:B-1----:R-:W-:Y:S01]  /*0c70*/  FSEL R11, R14, RZ, P1 ;  /* 0x000000ff0e0b7208 */ /* 0x002fe20000800000 */
[----:B------:R-:W-:Y:S01]  /*0c80*/  STS [R2+0x18], R25 ;  /* 0x0000181902007388 */ /* 0x000fe20000000800 */
[----:B--2---:R-:W-:Y:S01]  /*0c90*/  FSEL R13, R20, RZ, P0 ;  /* 0x000000ff140d7208 */ /* 0x004fe20000000000 */
[----:B------:R-:W-:Y:S01]  /*0ca0*/  IMAD.HI R20, R21, 0x66666667, RZ ;  /* 0x6666666715147827 */ /* 0x000fe200078e02ff */
[----:B------:R-:W-:Y:S01]  /*0cb0*/  FSETP.GEU.AND P1, PT, R10, RZ, PT ;  /* 0x000000ff0a00720b */ /* 0x000fe20003f2e000 */
[----:B------:R1:W-:Y:S01]  /*0cc0*/  STS [R2+0x14], R23 ;  /* 0x0000141702007388 */ /* 0x0003e20000000800 */
[C---:B------:R-:W-:Y:S02]  /*0cd0*/  FSETP.GEU.AND P0, PT, R9.reuse, RZ, PT ;  /* 0x000000ff0900720b */ /* 0x040fe40003f0e000 */
[----:B------:R-:W-:Y:S01]  /*0ce0*/  FSETP.GEU.AND P2, PT, R12, RZ, PT ;  /* 0x000000ff0c00720b */ /* 0x000fe20003f4e000 */
[----:B------:R-:W-:Y:S01]  /*0cf0*/  STS [R2+0x20], R11 ;  /* 0x0000200b02007388 */ /* 0x000fe20000000800 */
[----:B------:R-:W-:-:S02]  /*0d00*/  FSEL R9, R9, RZ, P0 ;  /* 0x000000ff09097208 */ /* 0x000fc40000000000 */
[----:B------:R-:W-:Y:S01]  /*0d10*/  FSETP.GEU.AND P0, PT, R17, RZ, PT ;  /* 0x000000ff1100720b */ /* 0x000fe20003f0e000 */
[----:B------:R-:W-:Y:S01]  /*0d20*/  STS [R2+0x24], R13 ;  /* 0x0000240d02007388 */ /* 0x000fe20000000800 */
[----:B0-----:R-:W-:Y:S02]  /*0d30*/  FSEL R15, R12, RZ, P2 ;  /* 0x000000ff0c0f7208 */ /* 0x001fe40001000000 */
[----:B-1----:R-:W-:Y:S01]  /*0d40*/  FSEL R23, R10, RZ, P1 ;  /* 0x000000ff0a177208 */ /* 0x002fe20000800000 */
[----:B------:R0:W-:Y:S01]  /*0d50*/  STS [R2+0x38], R9 ;  /* 0x0000380902007388 */ /* 0x0001e20000000800 */
[----:B------:R-:W-:Y:S02]  /*0d60*/  FSETP.GEU.AND P1, PT, R19, RZ, PT ;  /* 0x000000ff1300720b */ /* 0x000fe40003f2e000 */
[----:B------:R-:W-:Y:S01]  /*0d70*/  FSEL R7, R17, RZ, P0 ;  /* 0x000000ff11077208 */ /* 0x000fe20000000000 */
[----:B------:R-:W-:Y:S01]  /*0d80*/  STS [R2+0x28], R15 ;  /* 0x0000280f02007388 */ /* 0x000fe20000000800 */
[----:B------:R-:W-:-:S02]  /*0d90*/  FSEL R19, R19, RZ, P1 ;  /* 0x000000ff13137208 */ /* 0x000fc40000800000 */
[C---:B------:R-:W-:Y:S01]  /*0da0*/  FSETP.GEU.AND P1, PT, R5.reuse, RZ, PT ;  /* 0x000000ff0500720b */ /* 0x040fe20003f2e000 */
[----:B------:R-:W-:Y:S01]  /*0db0*/  STS [R2+0x2c], R23 ;  /* 0x00002c1702007388 */ /* 0x000fe20000000800 */
[C---:B------:R-:W-:Y:S02]  /*0dc0*/  FSETP.GEU.AND P0, PT, R8.reuse, RZ, PT ;  /* 0x000000ff0800720b */ /* 0x040fe40003f0e000 */
[----:B------:R-:W-:Y:S01]  /*0dd0*/  FSEL R5, R5, RZ, P1 ;  /* 0x000000ff05057208 */ /* 0x000fe20000800000 */
[----:B------:R-:W-:Y:S01]  /*0de0*/  STS [R2+0x34], R19 ;  /* 0x0000341302007388 */ /* 0x000fe20000000800 */
[----:B0-----:R-:W-:Y:S02]  /*0df0*/  FSEL R9, R8, RZ, P0 ;  /* 0x000000ff08097208 */ /* 0x001fe40000000000 */
[----:B------:R-:W-:Y:S01]  /*0e00*/  LOP3.LUT R17, R4, 0x3fc, RZ, 0xc0, !PT ;  /* 0x000003fc04117812 */ /* 0x000fe200078ec0ff */
[----:B------:R-:W-:Y:S01]  /*0e10*/  STS [R2+0x30], R7 ;  /* 0x0000300702007388 */ /* 0x000fe20000000800 */
[----:B------:R-:W-:-:S02]  /*0e20*/  LOP3.LUT R16, R16, 0xfc, RZ, 0xc0, !PT ;  /* 0x000000fc10107812 */ /* 0x000fc400078ec0ff */
[C---:B------:R-:W-:Y:S01]  /*0e30*/  LOP3.LUT R4, R17.reuse, 0x400, RZ, 0xfc, !PT ;  /* 0x0000040011047812 */ /* 0x040fe200078efcff */
[----:B------:R-:W-:Y:S01]  /*0e40*/  STS [R2], R5 ;  /* 0x0000000502007388 */ /* 0x000fe20000000800 */
[----:B------:R-:W-:Y:S02]  /*0e50*/  LOP3.LUT R6, R17, 0x800, RZ, 0xfc, !PT ;  /* 0x0000080011067812 */ /* 0x000fe400078efcff */
[----:B------:R-:W-:Y:S01]  /*0e60*/  SHF.R.U32.HI R4, RZ, 0x2, R4 ;  /* 0x00000002ff047819 */ /* 0x000fe20000011604 */
[----:B------:R0:W-:Y:S01]  /*0e70*/  STS [R2+0x3c], R9 ;  /* 0x00003c0902007388 */ /* 0x0001e20000000800 */
[----:B------:R-:W-:Y:S02]  /*0e80*/  SHF.R.U32.HI R6, RZ, 0x2, R6 ;  /* 0x00000002ff067819 */ /* 0x000fe40000011606 */
[----:B------:R-:W-:Y:S02]  /*0e90*/  LOP3.LUT R4, R4, 0x1fc, RZ, 0xc0, !PT ;  /* 0x000001fc04047812 */ /* 0x000fe400078ec0ff */
[----:B------:R-:W-:-:S02]  /*0ea0*/  LOP3.LUT R6, R6, 0x2fc, RZ, 0xc0, !PT ;  /* 0x000002fc06067812 */ /* 0x000fc400078ec0ff */
[----:B------:R-:W-:Y:S01]  /*0eb0*/  IADD3 R16, R16, UR4, RZ ;  /* 0x0000000410107c10 */ /* 0x000fe2000fffe0ff */
[----:B------:R-:W-:Y:S01]  /*0ec0*/  VIADD R4, R4, UR4 ;  /* 0x0000000404047c36 */ /* 0x000fe20008000000 */
[----:B------:R-:W-:Y:S01]  /*0ed0*/  IADD3 R6, R6, UR4, RZ ;  /* 0x0000000406067c10 */ /* 0x000fe2000fffe0ff */
[----:B0-----:R-:W0:Y:S01]  /*0ee0*/  LDC.64 R2, c[0x0][0x238] ;  /* 0x00008e00ff027b82 */ /* 0x001e220000000a00 */
[----:B------:R-:W-:Y:S01]  /*0ef0*/  LOP3.LUT R18, R21, 0x40, RZ, 0xfc, !PT ;  /* 0x0000004015127812 */ /* 0x000fe200078efcff */
[----:B------:R-:W-:-:S06]  /*0f00*/  IMAD R22, R17, 0x4, R16 ;  /* 0x0000000411167824 */ /* 0x000fcc00078e0210 */
[----:B------:R-:W-:Y:S01]  /*0f10*/  BAR.SYNC.DEFER_BLOCKING 0x0 ;  /* 0x0000000000007b1d */ /* 0x000fe20000010000 */
[----:B------:R-:W-:Y:S01]  /*0f20*/  IMAD R24, R17, 0x4, R4 ;  /* 0x0000000411187824 */ /* 0x000fe200078e0204 */
[----:B------:R-:W-:Y:S01]  /*0f30*/  LOP3.LUT R16, R21, 0x80, RZ, 0xfc, !PT ;  /* 0x0000008015107812 */ /* 0x000fe200078efcff */
[----:B------:R-:W-:Y:S01]  /*0f40*/  IMAD R26, R17, 0x4, R6 ;  /* 0x00000004111a7824 */ /* 0x000fe200078e0206 */
[----:B------:R-:W-:Y:S01]  /*0f50*/  SHF.R.U32.HI R19, RZ, 0x1f, R20 ;  /* 0x0000001fff137819 */ /* 0x000fe20000011614 */
[----:B------:R-:W-:Y:S01]  /*0f60*/  IMAD.HI R23, R18, 0x66666667, RZ ;  /* 0x6666666712177827 */ /* 0x000fe200078e02ff */
[----:B------:R-:W-:Y:S02]  /*0f70*/  ISETP.GE.AND P0, PT, R0, 0xc4, PT ;  /* 0x000000c40000780c */ /* 0x000fe40003f06270 */
[----:B------:R-:W-:Y:S01]  /*0f80*/  LEA.HI.SX32 R20, R20, R19, 0x19 ;  /* 0x0000001314147211 */ /* 0x000fe200078fcaff */
[----:B------:R-:W-:Y:S01]  /*0f90*/  IMAD.HI R19, R16, 0x66666667, RZ ;  /* 0x6666666710137827 */ /* 0x000fe200078e02ff */
[----:B------:R-:W-:-:S02]  /*0fa0*/  ISETP.LT.AND P3, PT, R21, 0x500, !P0 ;  /* 0x000005001500780c */ /* 0x000fc40004761270 */
[----:B------:R-:W-:Y:S01]  /*0fb0*/  ISETP.LT.AND P1, PT, R16, 0x500, !P0 ;  /* 0x000005001000780c */ /* 0x000fe20004721270 */
[----:B------:R-:W-:Y:S01]  /*0fc0*/  IMAD R25, R20, -0x140, R21 ;  /* 0xfffffec014197824 */ /* 0x000fe200078e0215 */
[----:B------:R-:W-:Y:S02]  /*0fd0*/  LOP3.LUT R21, R21, 0xc0, RZ, 0xfc, !PT ;  /* 0x000000c015157812 */ /* 0x000fe400078efcff */
[----:B------:R-:W-:Y:S01]  /*0fe0*/  ISETP.LT.AND P2, PT, R18, 0x500, !P0 ;  /* 0x000005001200780c */ /* 0x000fe20004741270 */
[----:B------:R-:W-:Y:S01]  /*0ff0*/  IMAD R25, R25, 0xc4, R0 ;  /* 0x000000c419197824 */ /* 0x000fe200078e0200 */
[----:B------:R-:W-:-:S03]  /*1000*/  ISETP.LT.AND P0, PT, R21, 0x500, !P0 ;  /* 0x000005001500780c */ /* 0x000fc60004701270 */
[----:B------:R-:W-:Y:S01]  /*1010*/  IMAD R25, R20, 0x63880, R25 ;  /* 0x0006388014197824 */ /* 0x000fe200078e0219 */
[C---:B------:R-:W-:Y:S01]  /*1020*/  LOP3.LUT R20, R17.reuse, 0xc00, RZ, 0xfc, !PT ;  /* 0x00000c0011147812 */ /* 0x040fe200078efcff */
[----:B------:R-:W-:Y:S03]  /*1030*/  LDS R4, [R22] ;  /* 0x0000000016047984 */ /* 0x000fe60000000800 */
[----:B------:R-:W-:Y:S01]  /*1040*/  SHF.R.U32.HI R20, RZ, 0x2, R20 ;  /* 0x00000002ff147819 */ /* 0x000fe20000011614 */
[----:B------:R-:W-:Y:S03]  /*1050*/  LDS R5, [R22+0x4] ;  /* 0x0000040016057984 */ /* 0x000fe60000000800 */
[----:B------:R-:W-:Y:S01]  /*1060*/  LOP3.LUT R20, R20, 0x3fc, RZ, 0xc0, !PT ;  /* 0x000003fc14147812 */ /* 0x000fe200078ec0ff */
[----:B------:R-:W-:Y:S03]  /*1070*/  LDS R6, [R22+0x8] ;  /* 0x0000080016067984 */ /* 0x000fe60000000800 */
[----:B------:R-:W-:Y:S01]  /*1080*/  IADD3 R20, R20, UR4, RZ ;  /* 0x0000000414147c10 */ /* 0x000fe2000fffe0ff */
[----:B------:R1:W2:Y:S04]  /*1090*/  LDS R7, [R22+0xc] ;  /* 0x00000c0016077984 */ /* 0x0002a80000000800 */
[----:B------:R-:W-:Y:S01]  /*10a0*/  IMAD R20, R17, 0x4, R20 ;  /* 0x0000000411147824 */ /* 0x000fe200078e0214 */
[----:B------:R-:W-:Y:S04]  /*10b0*/  LDS R8, [R24+0x1000] ;  /* 0x0010000018087984 */ /* 0x000fe80000000800 */
[----:B------:R-:W-:Y:S01]  /*10c0*/  LDS R9, [R24+0x1004] ;  /* 0x0010040018097984 */ /* 0x000fe20000000800 */
[----:B-1----:R-:W-:-:S03]  /*10d0*/  SHF.R.U32.HI R22, RZ, 0x1f, R19 ;  /* 0x0000001fff167819 */ /* 0x002fc60000011613 */
[----:B------:R-:W-:Y:S01]  /*10e0*/  LDS R10, [R24+0x1008] ;  /* 0x00100800180a7984 */ /* 0x000fe20000000800 */
[----:B------:R-:W-:-:S03]  /*10f0*/  LEA.HI.SX32 R19, R19, R22, 0x19 ;  /* 0x0000001613137211 */ /* 0x000fc600078fcaff */
[----:B------:R1:W3:Y:S02]  /*1100*/  LDS R11, [R24+0x100c] ;  /* 0x00100c00180b7984 */ /* 0x0002e40000000800 */
[----:B------:R-:W-:Y:S02]  /*1110*/  IMAD R27, R19, -0x140, R16 ;  /* 0xfffffec0131b7824 */ /* 0x000fe400078e0210 */
[----:B------:R-:W-:Y:S04]  /*1120*/  LDS R12, [R26+0x2000] ;  /* 0x002000001a0c7984 */ /* 0x000fe80000000800 */
[----:B------:R-:W-:Y:S01]  /*1130*/  LDS R13, [R26+0x2004] ;  /* 0x002004001a0d7984 */ /* 0x000fe20000000800 */
[----:B-1----:R-:W-:-:S03]  /*1140*/  SHF.R.U32.HI R24, RZ, 0x1f, R23 ;  /* 0x0000001fff187819 */ /* 0x002fc60000011617 */
[----:B------:R-:W-:Y:S01]  /*1150*/  LDS R14, [R26+0x2008] ;  /* 0x002008001a0e7984 */ /* 0x000fe20000000800 */
[----:B------:R-:W-:-:S03]  /*1160*/  LEA.HI.SX32 R23, R23, R24, 0x19 ;  /* 0x0000001817177211 */ /* 0x000fc600078fcaff */
[----:B------:R-:W1:Y:S02]  /*1170*/  LDS R15, [R26+0x200c] ;  /* 0x00200c001a0f7984 */ /* 0x000e640000000800 */
[----:B------:R-:W-:Y:S02]  /*1180*/  IMAD R29, R23, -0x140, R18 ;  /* 0xfffffec0171d7824 */ /* 0x000fe400078e0212 */
[--C-:B------:R-:W-:Y:S02]  /*1190*/  IMAD R18, R27, 0xc4, R0.reuse ;  /* 0x000000c41b127824 */ /* 0x100fe400078e0200 */
[----:B------:R-:W-:Y:S02]  /*11a0*/  IMAD R16, R29, 0xc4, R0 ;  /* 0x000000c41d107824 */ /* 0x000fe400078e0200 */
[----:B------:R-:W-:Y:S02]  /*11b0*/  IMAD R27, R19, 0x63880, R18 ;  /* 0x00063880131b7824 */ /* 0x000fe400078e0212 */
[----:B------:R-:W-:-:S02]  /*11c0*/  IMAD R23, R23, 0x63880, R16 ;  /* 0x0006388017177824 */ /* 0x000fc400078e0210 */
[----:B0-----:R-:W-:-:S04]  /*11d0*/  IMAD.WIDE R18, R25, 0x4, R2 ;  /* 0x0000000419127825 */ /* 0x001fc800078e0202 */
[--C-:B------:R-:W-:Y:S01]  /*11e0*/  IMAD.WIDE R22, R23, 0x4, R2.reuse ;  /* 0x0000000417167825 */ /* 0x100fe200078e0202 */
[----:B--2---:R0:W-:Y:S03]  /*11f0*/  @P3 STG.E.128 desc[UR6][R18.64], R4 ;  /* 0x0000000412003986 */ /* 0x0041e6000c101d06 */
[----:B------:R-:W-:Y:S01]  /*1200*/  IMAD.WIDE R24, R27, 0x4, R2 ;  /* 0x000000041b187825 */ /* 0x000fe200078e0202 */
[----:B---3--:R0:W-:Y:S04]  /*1210*/  @P2 STG.E.128 desc[UR6][R22.64], R8 ;  /* 0x0000000816002986 */ /* 0x0081e8000c101d06 */
[----:B-1----:R0:W-:Y:S02]  /*1220*/  @P1 STG.E.128 desc[UR6][R24.64], R12 ;  /* 0x0000000c18001986 */ /* 0x0021e4000c101d06 */
[----:B0-----:R-:W-:Y:S05]  /*1230*/  @!P0 EXIT ;  /* 0x000000000000894d */ /* 0x001fea0003800000 */
[----:B0-----:R-:W-:Y:S01]  /*1240*/  LDS R4, [R20+0x3000] ;  /* 0x0030000014047984 */ /* 0x001fe20000000800 */
[----:B------:R-:W-:-:S03]  /*1250*/  IMAD.HI R8, R21, 0x66666667, RZ ;  /* 0x6666666715087827 */ /* 0x000fc600078e02ff */
[----:B------:R-:W-:Y:S02]  /*1260*/  LDS R5, [R20+0x3004] ;  /* 0x0030040014057984 */ /* 0x000fe40000000800 */
[----:B------:R-:W-:Y:S02]  /*1270*/  SHF.R.U32.HI R9, RZ, 0x1f, R8 ;  /* 0x0000001fff097819 */ /* 0x000fe40000011608 */
[----:B------:R-:W-:Y:S02]  /*1280*/  LDS R6, [R20+0x3008] ;  /* 0x0030080014067984 */ /* 0x000fe40000000800 */
[----:B------:R-:W-:Y:S02]  /*1290*/  LEA.HI.SX32 R8, R8, R9, 0x19 ;  /* 0x0000000908087211 */ /* 0x000fe400078fcaff */
[----:B------:R-:W0:Y:S03]  /*12a0*/  LDS R7, [R20+0x300c] ;  /* 0x00300c0014077984 */ /* 0x000e260000000800 */
[----:B------:R-:W-:-:S04]  /*12b0*/  IMAD R21, R8, -0x140, R21 ;  /* 0xfffffec008157824 */ /* 0x000fc800078e0215 */
[----:B------:R-:W-:-:S04]  /*12c0*/  IMAD R21, R21, 0xc4, R0 ;  /* 0x000000c415157824 */ /* 0x000fc800078e0200 */
[----:B------:R-:W-:-:S04]  /*12d0*/  IMAD R21, R8, 0x63880, R21 ;  /* 0x0006388008157824 */ /* 0x000fc800078e0215 */
[----:B------:R-:W-:-:S05]  /*12e0*/  IMAD.WIDE R2, R21, 0x4, R2 ;  /* 0x0000000415027825 */ /* 0x000fca00078e0202 */
[----:B0-----:R-:W-:Y:S01]  /*12f0*/  STG.E.128 desc[UR6][R2.64], R4 ;  /* 0x0000000402007986 */ /* 0x001fe2000c101d06 */
[----:B------:R-:W-:Y:S05]  /*1300*/  EXIT ;  /* 0x000000000000794d */ /* 0x000fea0003800000 */
.L_x_0:
[----:B------:R-:W-:-:S00]  /*1310*/  BRA `(.L_x_0) ;  /* 0xfffffffc00fc7947 */ /* 0x000fc0000383ffff */
[----:B------:R-:W-:-:S00]  /*1320*/  NOP ;  /* 0x0000000000007918 */ /* 0x000fc00000000000 */
        /* <DEDUP_REMOVED lines=13> */
.L_x_1:


//--------------------- .nv.global.init           --------------------------
	.section	.nv.global.init,"aw",@progbits
.nv.global.init:
	.type		_$_str,@object
	.size		_$_str,(_$_str_$_2 - _$_str)
_$_str:
        /*0000*/ 	.byte	0x5f, 0x5f, 0x43, 0x55, 0x44, 0x41, 0x5f, 0x46, 0x54, 0x5a, 0x00
	.type		_$_str_$_2,@object
	.size		_$_str_$_2,(.L_1 - _$_str_$_2)
_$_str_$_2:
        /*000b*/ 	.byte	0x5f, 0x5f, 0x43, 0x55, 0x44, 0x41, 0x5f, 0x50, 0x52, 0x45, 0x43, 0x5f, 0x53, 0x51, 0x52, 0x54
        /*001b*/ 	.byte	0x00
.L_1:


//--------------------- .nv.shared.triton_poi_fused__native_batch_norm_legit_no_training_relu_47 --------------------------
	.section	.nv.shared.triton_poi_fused__native_batch_norm_legit_no_training_relu_47,"aw",@nobits
	.sectionflags	@""
	.align	16
	.zero		1024


//--------------------- .nv.constant0.triton_poi_fused__native_batch_norm_legit_no_training_relu_47 --------------------------
	.section	.nv.constant0.triton_poi_fused__native_batch_norm_legit_no_training_relu_47,"a",@progbits
	.sectionflags	@""
	.align	4
.nv.constant0.triton_poi_fused__native_batch_norm_legit_no_training_relu_47:
	.zero		584
